//
// Generated by NVIDIA NVVM Compiler
//
// Compiler Build ID: CL-36424714
// Cuda compilation tools, release 13.0, V13.0.88
// Based on NVVM 20.0.0
//

.version 9.0
.target sm_100
.address_size 64

	// .globl	_Z9matrixMulPfmmmS_mmmS_m
// _ZZ9matrixMulPfmmmS_mmmS_mE6cacheA has been demoted
// _ZZ9matrixMulPfmmmS_mmmS_mE6cacheB has been demoted

.visible .entry _Z9matrixMulPfmmmS_mmmS_m(
	.param .u64 .ptr .align 1 _Z9matrixMulPfmmmS_mmmS_m_param_0,
	.param .u64 _Z9matrixMulPfmmmS_mmmS_m_param_1,
	.param .u64 _Z9matrixMulPfmmmS_mmmS_m_param_2,
	.param .u64 _Z9matrixMulPfmmmS_mmmS_m_param_3,
	.param .u64 .ptr .align 1 _Z9matrixMulPfmmmS_mmmS_m_param_4,
	.param .u64 _Z9matrixMulPfmmmS_mmmS_m_param_5,
	.param .u64 _Z9matrixMulPfmmmS_mmmS_m_param_6,
	.param .u64 _Z9matrixMulPfmmmS_mmmS_m_param_7,
	.param .u64 .ptr .align 1 _Z9matrixMulPfmmmS_mmmS_m_param_8,
	.param .u64 _Z9matrixMulPfmmmS_mmmS_m_param_9
)
{
	.reg .pred 	%p<12>;
	.reg .b32 	%r<23>;
	.reg .b32 	%f<111>;
	.reg .b64 	%rd<40>;
	// demoted variable
	.shared .align 4 .b8 _ZZ9matrixMulPfmmmS_mmmS_mE6cacheA[4096];
	// demoted variable
	.shared .align 4 .b8 _ZZ9matrixMulPfmmmS_mmmS_mE6cacheB[4096];
	ld.param.u64 	%rd14, [_Z9matrixMulPfmmmS_mmmS_m_param_1];
	ld.param.u64 	%rd15, [_Z9matrixMulPfmmmS_mmmS_m_param_2];
	ld.param.u64 	%rd17, [_Z9matrixMulPfmmmS_mmmS_m_param_4];
	ld.param.u64 	%rd18, [_Z9matrixMulPfmmmS_mmmS_m_param_5];
	ld.param.u64 	%rd19, [_Z9matrixMulPfmmmS_mmmS_m_param_6];
	ld.param.u64 	%rd20, [_Z9matrixMulPfmmmS_mmmS_m_param_7];
	ld.param.u64 	%rd21, [_Z9matrixMulPfmmmS_mmmS_m_param_8];
	ld.param.u64 	%rd22, [_Z9matrixMulPfmmmS_mmmS_m_param_9];
	mov.u32 	%r1, %tid.x;
	mov.u32 	%r22, %tid.y;
	mov.u32 	%r11, %ctaid.x;
	shl.b32 	%r12, %r11, 5;
	add.s32 	%r3, %r12, %r1;
	mov.u32 	%r13, %ctaid.y;
	shl.b32 	%r14, %r13, 5;
	add.s32 	%r4, %r14, %r22;
	setp.eq.s64 	%p1, %rd15, 0;
	mov.f32 	%f110, 0f00000000;
	@%p1 bra 	$L__BB0_7;
	ld.param.u64 	%rd37, [_Z9matrixMulPfmmmS_mmmS_m_param_3];
	ld.param.u64 	%rd36, [_Z9matrixMulPfmmmS_mmmS_m_param_0];
	cvta.to.global.u64 	%rd24, %rd36;
	cvta.to.global.u64 	%rd25, %rd17;
	cvt.u64.u32 	%rd1, %r4;
	shl.b32 	%r15, %r22, 7;
	mov.u32 	%r16, _ZZ9matrixMulPfmmmS_mmmS_mE6cacheA;
	add.s32 	%r5, %r16, %r15;
	shl.b32 	%r17, %r1, 2;
	add.s32 	%r6, %r5, %r17;
	cvt.u64.u32 	%rd2, %r3;
	mul.wide.u32 	%rd26, %r3, 4;
	add.s64 	%rd3, %rd25, %rd26;
	shl.b32 	%r18, %r1, 7;
	mov.u32 	%r19, _ZZ9matrixMulPfmmmS_mmmS_mE6cacheB;
	add.s32 	%r7, %r19, %r18;
	shl.b32 	%r20, %r22, 2;
	add.s32 	%r8, %r7, %r20;
	cvt.u64.u32 	%rd4, %r1;
	mul.wide.u32 	%rd27, %r1, 4;
	mad.lo.s64 	%rd28, %rd37, %rd1, %rd27;
	add.s64 	%rd39, %rd24, %rd28;
	mov.f32 	%f110, 0f00000000;
	mov.b64 	%rd38, 0;
$L__BB0_2:
	setp.le.u64 	%p2, %rd14, %rd1;
	add.s64 	%rd30, %rd4, %rd38;
	setp.le.u64 	%p3, %rd15, %rd30;
	mov.f32 	%f108, 0f00000000;
	or.pred  	%p4, %p3, %p2;
	@%p4 bra 	$L__BB0_4;
	ld.global.f32 	%f108, [%rd39];
$L__BB0_4:
	setp.le.u64 	%p5, %rd19, %rd2;
	st.shared.f32 	[%r6], %f108;
	cvt.u64.u32 	%rd8, %r22;
	setp.le.u64 	%p6, %rd18, %rd8;
	mov.f32 	%f109, 0f00000000;
	or.pred  	%p7, %p5, %p6;
	@%p7 bra 	$L__BB0_6;
	mad.lo.s64 	%rd31, %rd20, %rd8, %rd3;
	ld.global.f32 	%f109, [%rd31];
$L__BB0_6:
	st.shared.f32 	[%r8], %f109;
	bar.sync 	0;
	ld.shared.f32 	%f12, [%r5];
	ld.shared.f32 	%f13, [%r7];
	fma.rn.f32 	%f14, %f12, %f13, %f110;
	ld.shared.f32 	%f15, [%r5+4];
	ld.shared.f32 	%f16, [%r7+4];
	fma.rn.f32 	%f17, %f15, %f16, %f14;
	ld.shared.f32 	%f18, [%r5+8];
	ld.shared.f32 	%f19, [%r7+8];
	fma.rn.f32 	%f20, %f18, %f19, %f17;
	ld.shared.f32 	%f21, [%r5+12];
	ld.shared.f32 	%f22, [%r7+12];
	fma.rn.f32 	%f23, %f21, %f22, %f20;
	ld.shared.f32 	%f24, [%r5+16];
	ld.shared.f32 	%f25, [%r7+16];
	fma.rn.f32 	%f26, %f24, %f25, %f23;
	ld.shared.f32 	%f27, [%r5+20];
	ld.shared.f32 	%f28, [%r7+20];
	fma.rn.f32 	%f29, %f27, %f28, %f26;
	ld.shared.f32 	%f30, [%r5+24];
	ld.shared.f32 	%f31, [%r7+24];
	fma.rn.f32 	%f32, %f30, %f31, %f29;
	ld.shared.f32 	%f33, [%r5+28];
	ld.shared.f32 	%f34, [%r7+28];
	fma.rn.f32 	%f35, %f33, %f34, %f32;
	ld.shared.f32 	%f36, [%r5+32];
	ld.shared.f32 	%f37, [%r7+32];
	fma.rn.f32 	%f38, %f36, %f37, %f35;
	ld.shared.f32 	%f39, [%r5+36];
	ld.shared.f32 	%f40, [%r7+36];
	fma.rn.f32 	%f41, %f39, %f40, %f38;
	ld.shared.f32 	%f42, [%r5+40];
	ld.shared.f32 	%f43, [%r7+40];
	fma.rn.f32 	%f44, %f42, %f43, %f41;
	ld.shared.f32 	%f45, [%r5+44];
	ld.shared.f32 	%f46, [%r7+44];
	fma.rn.f32 	%f47, %f45, %f46, %f44;
	ld.shared.f32 	%f48, [%r5+48];
	ld.shared.f32 	%f49, [%r7+48];
	fma.rn.f32 	%f50, %f48, %f49, %f47;
	ld.shared.f32 	%f51, [%r5+52];
	ld.shared.f32 	%f52, [%r7+52];
	fma.rn.f32 	%f53, %f51, %f52, %f50;
	ld.shared.f32 	%f54, [%r5+56];
	ld.shared.f32 	%f55, [%r7+56];
	fma.rn.f32 	%f56, %f54, %f55, %f53;
	ld.shared.f32 	%f57, [%r5+60];
	ld.shared.f32 	%f58, [%r7+60];
	fma.rn.f32 	%f59, %f57, %f58, %f56;
	ld.shared.f32 	%f60, [%r5+64];
	ld.shared.f32 	%f61, [%r7+64];
	fma.rn.f32 	%f62, %f60, %f61, %f59;
	ld.shared.f32 	%f63, [%r5+68];
	ld.shared.f32 	%f64, [%r7+68];
	fma.rn.f32 	%f65, %f63, %f64, %f62;
	ld.shared.f32 	%f66, [%r5+72];
	ld.shared.f32 	%f67, [%r7+72];
	fma.rn.f32 	%f68, %f66, %f67, %f65;
	ld.shared.f32 	%f69, [%r5+76];
	ld.shared.f32 	%f70, [%r7+76];
	fma.rn.f32 	%f71, %f69, %f70, %f68;
	ld.shared.f32 	%f72, [%r5+80];
	ld.shared.f32 	%f73, [%r7+80];
	fma.rn.f32 	%f74, %f72, %f73, %f71;
	ld.shared.f32 	%f75, [%r5+84];
	ld.shared.f32 	%f76, [%r7+84];
	fma.rn.f32 	%f77, %f75, %f76, %f74;
	ld.shared.f32 	%f78, [%r5+88];
	ld.shared.f32 	%f79, [%r7+88];
	fma.rn.f32 	%f80, %f78, %f79, %f77;
	ld.shared.f32 	%f81, [%r5+92];
	ld.shared.f32 	%f82, [%r7+92];
	fma.rn.f32 	%f83, %f81, %f82, %f80;
	ld.shared.f32 	%f84, [%r5+96];
	ld.shared.f32 	%f85, [%r7+96];
	fma.rn.f32 	%f86, %f84, %f85, %f83;
	ld.shared.f32 	%f87, [%r5+100];
	ld.shared.f32 	%f88, [%r7+100];
	fma.rn.f32 	%f89, %f87, %f88, %f86;
	ld.shared.f32 	%f90, [%r5+104];
	ld.shared.f32 	%f91, [%r7+104];
	fma.rn.f32 	%f92, %f90, %f91, %f89;
	ld.shared.f32 	%f93, [%r5+108];
	ld.shared.f32 	%f94, [%r7+108];
	fma.rn.f32 	%f95, %f93, %f94, %f92;
	ld.shared.f32 	%f96, [%r5+112];
	ld.shared.f32 	%f97, [%r7+112];
	fma.rn.f32 	%f98, %f96, %f97, %f95;
	ld.shared.f32 	%f99, [%r5+116];
	ld.shared.f32 	%f100, [%r7+116];
	fma.rn.f32 	%f101, %f99, %f100, %f98;
	ld.shared.f32 	%f102, [%r5+120];
	ld.shared.f32 	%f103, [%r7+120];
	fma.rn.f32 	%f104, %f102, %f103, %f101;
	ld.shared.f32 	%f105, [%r5+124];
	ld.shared.f32 	%f106, [%r7+124];
	fma.rn.f32 	%f110, %f105, %f106, %f104;
	bar.sync 	0;
	add.s64 	%rd39, %rd39, 128;
	add.s64 	%rd38, %rd38, 32;
	add.s32 	%r22, %r22, 32;
	setp.gt.u64 	%p8, %rd15, %rd38;
	@%p8 bra 	$L__BB0_2;
$L__BB0_7:
	cvt.u64.u32 	%rd11, %r3;
	setp.le.u64 	%p9, %rd19, %rd11;
	cvt.u64.u32 	%rd12, %r4;
	setp.le.u64 	%p10, %rd14, %rd12;
	or.pred  	%p11, %p9, %p10;
	@%p11 bra 	$L__BB0_9;
	cvta.to.global.u64 	%rd32, %rd21;
	mad.lo.s64 	%rd33, %rd22, %rd12, %rd32;
	shl.b64 	%rd34, %rd11, 2;
	add.s64 	%rd35, %rd33, %rd34;
	st.global.f32 	[%rd35], %f110;
$L__BB0_9:
	ret;

}


// ===== COMPILED SASS (sm_100) =====

	.target	sm_100

	.elftype	@"ET_EXEC"


//--------------------- .note.nv.tkinfo           --------------------------
	.section	.note.nv.tkinfo,"",@"SHT_NOTE"
	.sectionflags	@"SHF_NOTE_NV_TKINFO"
	.tkinfo
        /*0018*/ 	.word	0x00000002
        /*0030*/ 	.string	""
        /*0030*/ 	.string	"ptxas"
        /*0030*/ 	.string	"Cuda compilation tools, release 13.0, V13.0.88"
        /*0030*/ 	.string	"Build cuda_13.0.r13.0/compiler.36424714_0"
        /*0030*/ 	.string	"-arch sm_100 -m 64 "



//--------------------- .note.nv.cuinfo           --------------------------
	.section	.note.nv.cuinfo,"",@"SHT_NOTE"
	.sectionflags	@"SHF_NOTE_NV_CUINFO"
        /*0018*/ 	.short	0x0002
        /*001a*/ 	.short	0x0064
        /*001c*/ 	.short	0x0082
	.zero		2


//--------------------- .nv.info                  --------------------------
	.section	.nv.info,"",@"SHT_CUDA_INFO"
	.align	4


	//----- nvinfo : EIATTR_REGCOUNT
	.align		4
        /*0000*/ 	.byte	0x04, 0x2f
        /*0002*/ 	.short	(.L_1 - .L_0)
	.align		4
.L_0:
        /*0004*/ 	.word	index@(_Z9matrixMulPfmmmS_mmmS_m)
        /*0008*/ 	.word	0x00000020


	//----- nvinfo : EIATTR_FRAME_SIZE
	.align		4
.L_1:
        /*000c*/ 	.byte	0x04, 0x11
        /*000e*/ 	.short	(.L_3 - .L_2)
	.align		4
.L_2:
        /*0010*/ 	.word	index@(_Z9matrixMulPfmmmS_mmmS_m)
        /*0014*/ 	.word	0x00000000


	//----- nvinfo : EIATTR_MIN_STACK_SIZE
	.align		4
.L_3:
        /*0018*/ 	.byte	0x04, 0x12
        /*001a*/ 	.short	(.L_5 - .L_4)
	.align		4
.L_4:
        /*001c*/ 	.word	index@(_Z9matrixMulPfmmmS_mmmS_m)
        /*0020*/ 	.word	0x00000000
.L_5:


//--------------------- .nv.compat                --------------------------
	.section	.nv.compat,"",@"SHT_CUDA_COMPAT_INFO"
	.align	4
        /*0000*/ 	.byte	0x02, 0x09, 0x00, 0x00, 0x02, 0x02, 0x01, 0x00, 0x02, 0x05, 0x05, 0x00, 0x03, 0x07, 0x01, 0x01
        /*0010*/ 	.byte	0x02, 0x03, 0x00, 0x00, 0x02, 0x06, 0x01, 0x00, 0x04, 0x0b, 0x08, 0x00, 0x09, 0x00, 0x00, 0x00
        /*0020*/ 	.byte	0x00, 0x00, 0x00, 0x00


//--------------------- .nv.info._Z9matrixMulPfmmmS_mmmS_m --------------------------
	.section	.nv.info._Z9matrixMulPfmmmS_mmmS_m,"",@"SHT_CUDA_INFO"
	.sectionflags	@""
	.align	4


	//----- nvinfo : EIATTR_CUDA_API_VERSION
	.align		4
        /*0000*/ 	.byte	0x04, 0x37
        /*0002*/ 	.short	(.L_7 - .L_6)
.L_6:
        /*0004*/ 	.word	0x00000082


	//----- nvinfo : EIATTR_KPARAM_INFO
	.align		4
.L_7:
        /*0008*/ 	.byte	0x04, 0x17
        /*000a*/ 	.short	(.L_9 - .L_8)
.L_8:
        /*000c*/ 	.word	0x00000000
        /*0010*/ 	.short	0x0009
        /*0012*/ 	.short	0x0048
        /*0014*/ 	.byte	0x00, 0xf0, 0x21, 0x00


	//----- nvinfo : EIATTR_KPARAM_INFO
	.align		4
.L_9:
        /*0018*/ 	.byte	0x04, 0x17
        /*001a*/ 	.short	(.L_11 - .L_10)
.L_10:
        /*001c*/ 	.word	0x00000000
        /*0020*/ 	.short	0x0008
        /*0022*/ 	.short	0x0040
        /*0024*/ 	.byte	0x00, 0xf5, 0x21, 0x00


	//----- nvinfo : EIATTR_KPARAM_INFO
	.align		4
.L_11:
        /*0028*/ 	.byte	0x04, 0x17
        /*002a*/ 	.short	(.L_13 - .L_12)
.L_12:
        /*002c*/ 	.word	0x00000000
        /*0030*/ 	.short	0x0007
        /*0032*/ 	.short	0x0038
        /*0034*/ 	.byte	0x00, 0xf0, 0x21, 0x00


	//----- nvinfo : EIATTR_KPARAM_INFO
	.align		4
.L_13:
        /*0038*/ 	.byte	0x04, 0x17
        /*003a*/ 	.short	(.L_15 - .L_14)
.L_14:
        /*003c*/ 	.word	0x00000000
        /*0040*/ 	.short	0x0006
        /*0042*/ 	.short	0x0030
        /*0044*/ 	.byte	0x00, 0xf0, 0x21, 0x00


	//----- nvinfo : EIATTR_KPARAM_INFO
	.align		4
.L_15:
        /*0048*/ 	.byte	0x04, 0x17
        /*004a*/ 	.short	(.L_17 - .L_16)
.L_16:
        /*004c*/ 	.word	0x00000000
        /*0050*/ 	.short	0x0005
        /*0052*/ 	.short	0x0028
        /*0054*/ 	.byte	0x00, 0xf0, 0x21, 0x00


	//----- nvinfo : EIATTR_KPARAM_INFO
	.align		4
.L_17:
        /*0058*/ 	.byte	0x04, 0x17
        /*005a*/ 	.short	(.L_19 - .L_18)
.L_18:
        /*005c*/ 	.word	0x00000000
        /*0060*/ 	.short	0x0004
        /*0062*/ 	.short	0x0020
        /*0064*/ 	.byte	0x00, 0xf5, 0x21, 0x00


	//----- nvinfo : EIATTR_KPARAM_INFO
	.align		4
.L_19:
        /*0068*/ 	.byte	0x04, 0x17
        /*006a*/ 	.short	(.L_21 - .L_20)
.L_20:
        /*006c*/ 	.word	0x00000000
        /*0070*/ 	.short	0x0003
        /*0072*/ 	.short	0x0018
        /*0074*/ 	.byte	0x00, 0xf0, 0x21, 0x00


	//----- nvinfo : EIATTR_KPARAM_INFO
	.align		4
.L_21:
        /*0078*/ 	.byte	0x04, 0x17
        /*007a*/ 	.short	(.L_23 - .L_22)
.L_22:
        /*007c*/ 	.word	0x00000000
        /*0080*/ 	.short	0x0002
        /*0082*/ 	.short	0x0010
        /*0084*/ 	.byte	0x00, 0xf0, 0x21, 0x00


	//----- nvinfo : EIATTR_KPARAM_INFO
	.align		4
.L_23:
        /*0088*/ 	.byte	0x04, 0x17
        /*008a*/ 	.short	(.L_25 - .L_24)
.L_24:
        /*008c*/ 	.word	0x00000000
        /*0090*/ 	.short	0x0001
        /*0092*/ 	.short	0x0008
        /*0094*/ 	.byte	0x00, 0xf0, 0x21, 0x00


	//----- nvinfo : EIATTR_KPARAM_INFO
	.align		4
.L_25:
        /*0098*/ 	.byte	0x04, 0x17
        /*009a*/ 	.short	(.L_27 - .L_26)
.L_26:
        /*009c*/ 	.word	0x00000000
        /*00a0*/ 	.short	0x0000
        /*00a2*/ 	.short	0x0000
        /*00a4*/ 	.byte	0x00, 0xf5, 0x21, 0x00


	//----- nvinfo : EIATTR_SPARSE_MMA_MASK
	.align		4
.L_27:
        /*00a8*/ 	.byte	0x03, 0x50
        /*00aa*/ 	.short	0x0000


	//----- nvinfo : EIATTR_MAXREG_COUNT
	.align		4
        /*00ac*/ 	.byte	0x03, 0x1b
        /*00ae*/ 	.short	0x00ff


	//----- nvinfo : EIATTR_NUM_BARRIERS
	.align		4
        /*00b0*/ 	.byte	0x02, 0x4c
        /*00b2*/ 	.byte	0x01
	.zero		1


	//----- nvinfo : EIATTR_MERCURY_ISA_VERSION
	.align		4
        /*00b4*/ 	.byte	0x03, 0x5f
        /*00b6*/ 	.short	0x0101


	//----- nvinfo : EIATTR_VRC_CTA_INIT_COUNT
	.align		4
        /*00b8*/ 	.byte	0x02, 0x4a
	.zero		1
	.zero		1


	//----- nvinfo : EIATTR_EXIT_INSTR_OFFSETS
	.align		4
        /*00bc*/ 	.byte	0x04, 0x1c
        /*00be*/ 	.short	(.L_29 - .L_28)


	//   ....[0]....
.L_28:
        /*00c0*/ 	.word	0x00000780


	//   ....[1]....
        /*00c4*/ 	.word	0x00000800


	//----- nvinfo : EIATTR_CBANK_PARAM_SIZE
	.align		4
.L_29:
        /*00c8*/ 	.byte	0x03, 0x19
        /*00ca*/ 	.short	0x0050


	//----- nvinfo : EIATTR_PARAM_CBANK
	.align		4
        /*00cc*/ 	.byte	0x04, 0x0a
        /*00ce*/ 	.short	(.L_31 - .L_30)
	.align		4
.L_30:
        /*00d0*/ 	.word	index@(.nv.constant0._Z9matrixMulPfmmmS_mmmS_m)
        /*00d4*/ 	.short	0x0380
        /*00d6*/ 	.short	0x0050


	//----- nvinfo : EIATTR_SW_WAR
	.align		4
.L_31:
        /*00d8*/ 	.byte	0x04, 0x36
        /*00da*/ 	.short	(.L_33 - .L_32)
.L_32:
        /*00dc*/ 	.word	0x00000008
.L_33:


//--------------------- .nv.callgraph             --------------------------
	.section	.nv.callgraph,"",@"SHT_CUDA_CALLGRAPH"
	.align	4
	.sectionentsize	8
	.align		4
        /*0000*/ 	.word	0x00000000
	.align		4
        /*0004*/ 	.word	0xffffffff
	.align		4
        /*0008*/ 	.word	0x00000000
	.align		4
        /*000c*/ 	.word	0xfffffffe
	.align		4
        /*0010*/ 	.word	0x00000000
	.align		4
        /*0014*/ 	.word	0xfffffffd
	.align		4
        /*0018*/ 	.word	0x00000000
	.align		4
        /*001c*/ 	.word	0xfffffffc


//--------------------- .text._Z9matrixMulPfmmmS_mmmS_m --------------------------
	.section	.text._Z9matrixMulPfmmmS_mmmS_m,"ax",@progbits
	.align	128
        .global         _Z9matrixMulPfmmmS_mmmS_m
        .type           _Z9matrixMulPfmmmS_mmmS_m,@function
        .size           _Z9matrixMulPfmmmS_mmmS_m,(.L_x_3 - _Z9matrixMulPfmmmS_mmmS_m)
        .other          _Z9matrixMulPfmmmS_mmmS_m,@"STO_CUDA_ENTRY STV_DEFAULT"
_Z9matrixMulPfmmmS_mmmS_m:
.text._Z9matrixMulPfmmmS_mmmS_m:
[----:B------:R-:W-:Y:S01]  /*0000*/  LDC R1, c[0x0][0x37c] ;  /* 0x0000df00ff017b82 */ /* 0x000fe20000000800 */
[----:B------:R-:W0:Y:S01]  /*0010*/  LDCU.64 UR4, c[0x0][0x390] ;  /* 0x00007200ff0477ac */ /* 0x000e220008000a00 */
[----:B------:R-:W1:Y:S01]  /*0020*/  S2R R22, SR_TID.X ;  /* 0x0000000000167919 */ /* 0x000e620000002100 */
[----:B------:R-:W-:Y:S01]  /*0030*/  HFMA2 R7, -RZ, RZ, 0, 0 ;  /* 0x00000000ff077431 */ /* 0x000fe200000001ff */
[----:B------:R-:W2:Y:S01]  /*0040*/  LDCU.64 UR8, c[0x0][0x358] ;  /* 0x00006b00ff0877ac */ /* 0x000ea20008000a00 */
[----:B------:R-:W1:Y:S01]  /*0050*/  S2R R3, SR_CTAID.X ;  /* 0x0000000000037919 */ /* 0x000e620000002500 */
[----:B------:R-:W3:Y:S01]  /*0060*/  S2R R24, SR_TID.Y ;  /* 0x0000000000187919 */ /* 0x000ee20000002200 */
[----:B------:R-:W3:Y:S01]  /*0070*/  S2R R25, SR_CTAID.Y ;  /* 0x0000000000197919 */ /* 0x000ee20000002600 */
[----:B0-----:R-:W-:-:S04]  /*0080*/  UISETP.NE.U32.AND UP0, UPT, UR4, URZ, UPT ;  /* 0x000000ff0400728c */ /* 0x001fc8000bf05070 */
[----:B------:R-:W-:Y:S01]  /*0090*/  UISETP.NE.AND.EX UP0, UPT, UR5, URZ, UPT, UP0 ;  /* 0x000000ff0500728c */ /* 0x000fe2000bf05300 */
[----:B-1----:R-:W-:Y:S02]  /*00a0*/  LEA R26, R3, R22, 0x5 ;  /* 0x00000016031a7211 */ /* 0x002fe400078e28ff */
[----:B---3--:R-:W-:-:S06]  /*00b0*/  LEA R25, R25, R24, 0x5 ;  /* 0x0000001819197211 */ /* 0x008fcc00078e28ff */
[----:B--2---:R-:W-:Y:S05]  /*00c0*/  BRA.U !UP0, `(.L_x_0) ;  /* 0x0000000508947547 */ /* 0x004fea000b800000 */
[----:B------:R-:W0:Y:S01]  /*00d0*/  S2UR UR6, SR_CgaCtaId ;  /* 0x00000000000679c3 */ /* 0x000e220000008800 */
[----:B------:R-:W1:Y:S01]  /*00e0*/  LDCU.64 UR10, c[0x0][0x398] ;  /* 0x00007300ff0a77ac */ /* 0x000e620008000a00 */
[----:B------:R-:W-:Y:S01]  /*00f0*/  IMAD.WIDE.U32 R2, R22, 0x4, RZ ;  /* 0x0000000416027825 */ /* 0x000fe200078e00ff */
[----:B------:R-:W-:Y:S01]  /*0100*/  MOV R7, RZ ;  /* 0x000000ff00077202 */ /* 0x000fe20000000f00 */
[----:B------:R-:W2:Y:S04]  /*0110*/  LDCU.128 UR12, c[0x0][0x380] ;  /* 0x00007000ff0c77ac */ /* 0x000ea80008000c00 */
[----:B------:R-:W3:Y:S01]  /*0120*/  LDC.64 R28, c[0x0][0x3a0] ;  /* 0x0000e800ff1c7b82 */ /* 0x000ee20000000a00 */
[----:B------:R-:W-:Y:S01]  /*0130*/  UMOV UR4, 0x400 ;  /* 0x0000040000047882 */ /* 0x000fe20000000000 */
[----:B------:R-:W4:Y:S01]  /*0140*/  LDCU.64 UR20, c[0x0][0x390] ;  /* 0x00007200ff1477ac */ /* 0x000f220008000a00 */
[----:B------:R-:W-:Y:S01]  /*0150*/  UIADD3 UR5, UPT, UPT, UR4, 0x1000, URZ ;  /* 0x0000100004057890 */ /* 0x000fe2000fffe0ff */
[----:B------:R-:W3:Y:S01]  /*0160*/  LDCU.64 UR18, c[0x0][0x3b0] ;  /* 0x00007600ff1277ac */ /* 0x000ee20008000a00 */
[C---:B-1----:R-:W-:Y:S01]  /*0170*/  IMAD.WIDE.U32 R2, R25.reuse, UR10, R2 ;  /* 0x0000000a19027c25 */ /* 0x042fe2000f8e0002 */
[----:B------:R-:W1:Y:S03]  /*0180*/  LDCU.64 UR16, c[0x0][0x3a8] ;  /* 0x00007500ff1077ac */ /* 0x000e660008000a00 */
[C---:B------:R-:W-:Y:S01]  /*0190*/  IMAD R21, R25.reuse, UR11, R3 ;  /* 0x0000000b19157c24 */ /* 0x040fe2000f8e0203 */
[----:B0-----:R-:W-:Y:S01]  /*01a0*/  ULEA UR4, UR6, UR4, 0x18 ;  /* 0x0000000406047291 */ /* 0x001fe2000f8ec0ff */
[----:B--2---:R-:W-:Y:S01]  /*01b0*/  IADD3 R20, P1, PT, R2, UR12, RZ ;  /* 0x0000000c02147c10 */ /* 0x004fe2000ff3e0ff */
[----:B------:R-:W-:Y:S01]  /*01c0*/  ULEA UR5, UR6, UR5, 0x18 ;  /* 0x0000000506057291 */ /* 0x000fe2000f8ec0ff */
[----:B------:R-:W-:-:S02]  /*01d0*/  ISETP.GE.U32.AND P0, PT, R25, UR14, PT ;  /* 0x0000000e19007c0c */ /* 0x000fc4000bf06070 */
[----:B------:R-:W-:Y:S02]  /*01e0*/  IADD3.X R21, PT, PT, R21, UR13, RZ, P1, !PT ;  /* 0x0000000d15157c10 */ /* 0x000fe40008ffe4ff */
[----:B------:R-:W-:Y:S01]  /*01f0*/  LEA R3, R24, UR4, 0x7 ;  /* 0x0000000418037c11 */ /* 0x000fe2000f8e38ff */
[----:B---3--:R-:W-:Y:S01]  /*0200*/  IMAD.WIDE.U32 R28, R26, 0x4, R28 ;  /* 0x000000041a1c7825 */ /* 0x008fe200078e001c */
[C---:B------:R-:W-:Y:S01]  /*0210*/  LEA R23, R22.reuse, UR5, 0x7 ;  /* 0x0000000516177c11 */ /* 0x040fe2000f8e38ff */
[----:B------:R-:W-:Y:S01]  /*0220*/  UMOV UR4, URZ ;  /* 0x000000ff00047c82 */ /* 0x000fe20008000000 */
[----:B------:R-:W-:Y:S01]  /*0230*/  ISETP.GE.U32.AND.EX P0, PT, RZ, UR15, PT, P0 ;  /* 0x0000000fff007c0c */ /* 0x000fe2000bf06100 */
[----:B------:R-:W-:Y:S01]  /*0240*/  UMOV UR5, URZ ;  /* 0x000000ff00057c82 */ /* 0x000fe20008000000 */
[----:B------:R-:W-:Y:S02]  /*0250*/  LEA R2, R22, R3, 0x2 ;  /* 0x0000000316027211 */ /* 0x000fe400078e10ff */
[----:B-1--4-:R-:W-:-:S09]  /*0260*/  LEA R0, R24, R23, 0x2 ;  /* 0x0000001718007211 */ /* 0x012fd200078e10ff */
.L_x_1:
[----:B------:R-:W-:Y:S02]  /*0270*/  ISETP.GE.U32.AND P1, PT, R24, UR16, PT ;  /* 0x0000001018007c0c */ /* 0x000fe4000bf26070 */
[----:B------:R-:W-:Y:S02]  /*0280*/  ISETP.GE.U32.AND P2, PT, R26, UR18, PT ;  /* 0x000000121a007c0c */ /* 0x000fe4000bf46070 */
[----:B------:R-:W-:Y:S02]  /*0290*/  ISETP.GE.U32.AND.EX P1, PT, RZ, UR17, PT, P1 ;  /* 0x00000011ff007c0c */ /* 0x000fe4000bf26110 */
[----:B------:R-:W-:Y:S02]  /*02a0*/  IADD3 R4, P3, PT, R22, UR4, RZ ;  /* 0x0000000416047c10 */ /* 0x000fe4000ff7e0ff */
[----:B------:R-:W-:Y:S02]  /*02b0*/  ISETP.GE.U32.OR.EX P1, PT, RZ, UR19, P1, P2 ;  /* 0x00000013ff007c0c */ /* 0x000fe40008f26520 */
[----:B------:R-:W-:-:S02]  /*02c0*/  ISETP.GE.U32.AND P2, PT, R4, UR20, PT ;  /* 0x0000001404007c0c */ /* 0x000fc4000bf46070 */
[----:B------:R-:W-:Y:S02]  /*02d0*/  IADD3.X R4, PT, PT, RZ, UR5, RZ, P3, !PT ;  /* 0x00000005ff047c10 */ /* 0x000fe40009ffe4ff */
[----:B------:R-:W-:Y:S02]  /*02e0*/  MOV R27, RZ ;  /* 0x000000ff001b7202 */ /* 0x000fe40000000f00 */
[----:B------:R-:W-:-:S05]  /*02f0*/  ISETP.GE.U32.OR.EX P2, PT, R4, UR21, P0, P2 ;  /* 0x0000001504007c0c */ /* 0x000fca0008746520 */
[----:B------:R-:W0:Y:S08]  /*0300*/  @!P1 LDC.64 R8, c[0x0][0x3b8] ;  /* 0x0000ee00ff089b82 */ /* 0x000e300000000a00 */
[----:B------:R-:W2:Y:S01]  /*0310*/  @!P2 LDG.E R27, desc[UR8][R20.64] ;  /* 0x00000008141ba981 */ /* 0x000ea2000c1e1900 */
[----:B0-----:R-:W-:-:S04]  /*0320*/  @!P1 IMAD.WIDE.U32 R4, R24, R8, R28 ;  /* 0x0000000818049225 */ /* 0x001fc800078e001c */
[----:B------:R-:W-:Y:S02]  /*0330*/  @!P1 IMAD R5, R24, R9, R5 ;  /* 0x0000000918059224 */ /* 0x000fe400078e0205 */
[----:B------:R-:W-:-:S06]  /*0340*/  HFMA2 R9, -RZ, RZ, 0, 0 ;  /* 0x00000000ff097431 */ /* 0x000fcc00000001ff */
[----:B------:R-:W3:Y:S04]  /*0350*/  @!P1 LDG.E R9, desc[UR8][R4.64] ;  /* 0x0000000804099981 */ /* 0x000ee8000c1e1900 */
[----:B--2---:R-:W-:Y:S04]  /*0360*/  STS [R2], R27 ;  /* 0x0000001b02007388 */ /* 0x004fe80000000800 */
[----:B---3--:R-:W-:Y:S01]  /*0370*/  STS [R0], R9 ;  /* 0x0000000900007388 */ /* 0x008fe20000000800 */
[----:B------:R-:W-:Y:S06]  /*0380*/  BAR.SYNC.DEFER_BLOCKING 0x0 ;  /* 0x0000000000007b1d */ /* 0x000fec0000010000 */
[----:B------:R-:W-:Y:S04]  /*0390*/  LDS.128 R12, [R3] ;  /* 0x00000000030c7984 */ /* 0x000fe80000000c00 */
[----:B------:R-:W0:Y:S04]  /*03a0*/  LDS.128 R16, [R23] ;  /* 0x0000000017107984 */ /* 0x000e280000000c00 */
[----:B------:R-:W-:Y:S01]  /*03b0*/  LDS.128 R8, [R3+0x10] ;  /* 0x0000100003087984 */ /* 0x000fe20000000c00 */
[----:B0-----:R-:W-:-:S03]  /*03c0*/  FFMA R12, R12, R16, R7 ;  /* 0x000000100c0c7223 */ /* 0x001fc60000000007 */
[----:B------:R-:W0:Y:S01]  /*03d0*/  LDS.128 R4, [R23+0x10] ;  /* 0x0000100017047984 */ /* 0x000e220000000c00 */
[----:B------:R-:W-:-:S04]  /*03e0*/  FFMA R13, R13, R17, R12 ;  /* 0x000000110d0d7223 */ /* 0x000fc8000000000c */
[----:B------:R-:W-:-:S04]  /*03f0*/  FFMA R14, R14, R18, R13 ;  /* 0x000000120e0e7223 */ /* 0x000fc8000000000d */
[----:B------:R-:W-:Y:S02]  /*0400*/  FFMA R15, R15, R19, R14 ;  /* 0x000000130f0f7223 */ /* 0x000fe4000000000e */
[----:B------:R-:W-:Y:S02]  /*0410*/  LDS.128 R16, [R3+0x20] ;  /* 0x0000200003107984 */ /* 0x000fe40000000c00 */
[----:B0-----:R-:W-:Y:S02]  /*0420*/  FFMA R4, R8, R4, R15 ;  /* 0x0000000408047223 */ /* 0x001fe4000000000f */
[----:B------:R-:W0:Y:S02]  /*0430*/  LDS.128 R12, [R23+0x20] ;  /* 0x00002000170c7984 */ /* 0x000e240000000c00 */
        /* <DEDUP_REMOVED lines=30> */
[----:B------:R-:W-:Y:S01]  /*0620*/  FFMA R13, R13, R17, R12 ;  /* 0x000000110d0d7223 */ /* 0x000fe2000000000c */
[----:B------:R-:W-:-:S03]  /*0630*/  UIADD3 UR4, UP0, UPT, UR4, 0x20, URZ ;  /* 0x0000002004047890 */ /* 0x000fc6000ff1e0ff */
[----:B------:R-:W-:Y:S01]  /*0640*/  FFMA R14, R14, R18, R13 ;  /* 0x000000120e0e7223 */ /* 0x000fe2000000000d */
[----:B------:R-:W-:Y:S02]  /*0650*/  UIADD3.X UR5, UPT, UPT, URZ, UR5, URZ, UP0, !UPT ;  /* 0x00000005ff057290 */ /* 0x000fe400087fe4ff */
[----:B------:R-:W-:Y:S01]  /*0660*/  UISETP.GE.U32.AND UP0, UPT, UR4, UR20, UPT ;  /* 0x000000140400728c */ /* 0x000fe2000bf06070 */
[----:B------:R-:W-:-:S03]  /*0670*/  FFMA R15, R15, R19, R14 ;  /* 0x000000130f0f7223 */ /* 0x000fc6000000000e */
[----:B------:R-:W-:Y:S01]  /*0680*/  UISETP.GE.U32.AND.EX UP0, UPT, UR5, UR21, UPT, UP0 ;  /* 0x000000150500728c */ /* 0x000fe2000bf06100 */
[----:B------:R-:W-:Y:S01]  /*0690*/  BAR.SYNC.DEFER_BLOCKING 0x0 ;  /* 0x0000000000007b1d */ /* 0x000fe20000010000 */
[----:B------:R-:W-:Y:S02]  /*06a0*/  IADD3 R20, P1, PT, R20, 0x80, RZ ;  /* 0x0000008014147810 */ /* 0x000fe40007f3e0ff */
[----:B------:R-:W-:Y:S02]  /*06b0*/  IADD3 R24, PT, PT, R24, 0x20, RZ ;  /* 0x0000002018187810 */ /* 0x000fe40007ffe0ff */
[----:B------:R-:W-:Y:S01]  /*06c0*/  IADD3.X R21, PT, PT, RZ, R21, RZ, P1, !PT ;  /* 0x00000015ff157210 */ /* 0x000fe20000ffe4ff */
[----:B0-----:R-:W-:-:S04]  /*06d0*/  FFMA R4, R4, R8, R15 ;  /* 0x0000000804047223 */ /* 0x001fc8000000000f */
[----:B------:R-:W-:-:S04]  /*06e0*/  FFMA R5, R5, R9, R4 ;  /* 0x0000000905057223 */ /* 0x000fc80000000004 */
[----:B------:R-:W-:-:S04]  /*06f0*/  FFMA R6, R6, R10, R5 ;  /* 0x0000000a06067223 */ /* 0x000fc80000000005 */
[----:B------:R-:W-:Y:S01]  /*0700*/  FFMA R7, R7, R11, R6 ;  /* 0x0000000b07077223 */ /* 0x000fe20000000006 */
[----:B------:R-:W-:Y:S06]  /*0710*/  BRA.U !UP0, `(.L_x_1) ;  /* 0xfffffff908d47547 */ /* 0x000fec000b83ffff */
.L_x_0:
[----:B------:R-:W0:Y:S01]  /*0720*/  LDCU.64 UR4, c[0x0][0x388] ;  /* 0x00007100ff0477ac */ /* 0x000e220008000a00 */
[----:B------:R-:W1:Y:S01]  /*0730*/  LDCU.64 UR6, c[0x0][0x3b0] ;  /* 0x00007600ff0677ac */ /* 0x000e620008000a00 */
[----:B0-----:R-:W-:Y:S02]  /*0740*/  ISETP.GE.U32.AND P0, PT, R25, UR4, PT ;  /* 0x0000000419007c0c */ /* 0x001fe4000bf06070 */
[----:B-1----:R-:W-:Y:S02]  /*0750*/  ISETP.GE.U32.AND P1, PT, R26, UR6, PT ;  /* 0x000000061a007c0c */ /* 0x002fe4000bf26070 */
[----:B------:R-:W-:-:S04]  /*0760*/  ISETP.GE.U32.AND.EX P0, PT, RZ, UR5, PT, P0 ;  /* 0x00000005ff007c0c */ /* 0x000fc8000bf06100 */
[----:B------:R-:W-:-:S13]  /*0770*/  ISETP.GE.U32.OR.EX P0, PT, RZ, UR7, P0, P1 ;  /* 0x00000007ff007c0c */ /* 0x000fda0008706510 */
[----:B------:R-:W-:Y:S05]  /*0780*/  @P0 EXIT ;  /* 0x000000000000094d */ /* 0x000fea0003800000 */
[----:B------:R-:W0:Y:S01]  /*0790*/  LDC.64 R2, c[0x0][0x3c0] ;  /* 0x0000f000ff027b82 */ /* 0x000e220000000a00 */
[----:B------:R-:W0:Y:S02]  /*07a0*/  LDCU.64 UR4, c[0x0][0x3c8] ;  /* 0x00007900ff0477ac */ /* 0x000e240008000a00 */
[----:B0-----:R-:W-:-:S04]  /*07b0*/  IMAD.WIDE.U32 R2, R25, UR4, R2 ;  /* 0x0000000419027c25 */ /* 0x001fc8000f8e0002 */
[----:B------:R-:W-:Y:S01]  /*07c0*/  IMAD R25, R25, UR5, R3 ;  /* 0x0000000519197c24 */ /* 0x000fe2000f8e0203 */
[----:B------:R-:W-:-:S04]  /*07d0*/  LEA R2, P0, R26, R2, 0x2 ;  /* 0x000000021a027211 */ /* 0x000fc800078010ff */
[----:B------:R-:W-:-:S05]  /*07e0*/  LEA.HI.X R3, R26, R25, RZ, 0x2, P0 ;  /* 0x000000191a037211 */ /* 0x000fca00000f14ff */
[----:B------:R-:W-:Y:S01]  /*07f0*/  STG.E desc[UR8][R2.64], R7 ;  /* 0x0000000702007986 */ /* 0x000fe2000c101908 */
[----:B------:R-:W-:Y:S05]  /*0800*/  EXIT ;  /* 0x000000000000794d */ /* 0x000fea0003800000 */
.L_x_2:
[----:B------:R-:W-:-:S00]  /*0810*/  BRA `(.L_x_2) ;  /* 0xfffffffc00fc7947 */ /* 0x000fc0000383ffff */
[----:B------:R-:W-:-:S00]  /*0820*/  NOP ;  /* 0x0000000000007918 */ /* 0x000fc00000000000 */
        /* <DEDUP_REMOVED lines=13> */
.L_x_3:


//--------------------- .nv.shared._Z9matrixMulPfmmmS_mmmS_m --------------------------
	.section	.nv.shared._Z9matrixMulPfmmmS_mmmS_m,"aw",@nobits
	.sectionflags	@""
	.align	4
.nv.shared._Z9matrixMulPfmmmS_mmmS_m:
	.zero		9216


//--------------------- .nv.shared.reserved.0     --------------------------
	.section	.nv.shared.reserved.0,"aw",@nobits
	.weak		__nv_reservedSMEM_offset_0_alias
	.size		__nv_reservedSMEM_offset_0_alias, 0, 64
	.other		__nv_reservedSMEM_offset_0_alias,@"STO_CUDA_RESERVED_SHARED STV_DEFAULT"
__nv_reservedSMEM_offset_0_alias:
	.zero		0
	.zero		64


//--------------------- .nv.constant0._Z9matrixMulPfmmmS_mmmS_m --------------------------
	.section	.nv.constant0._Z9matrixMulPfmmmS_mmmS_m,"a",@progbits
	.sectionflags	@""
	.align	4
.nv.constant0._Z9matrixMulPfmmmS_mmmS_m:
	.zero		976


//--------------------- SYMBOLS --------------------------

	.type		.nv.reservedSmem.offset0,@object
	.size		.nv.reservedSmem.offset0,0x4
	.type		.nv.reservedSmem.cap,@object
	.size		.nv.reservedSmem.cap,0x4
